//
// Generated by NVIDIA NVVM Compiler
//
// Compiler Build ID: CL-36424714
// Cuda compilation tools, release 13.0, V13.0.88
// Based on NVVM 20.0.0
//

.version 9.0
.target sm_100
.address_size 64

	// .globl	_Z6vecAddPiS_S_

.visible .entry _Z6vecAddPiS_S_(
	.param .u64 .ptr .align 1 _Z6vecAddPiS_S__param_0,
	.param .u64 .ptr .align 1 _Z6vecAddPiS_S__param_1,
	.param .u64 .ptr .align 1 _Z6vecAddPiS_S__param_2
)
{
	.reg .pred 	%p<2>;
	.reg .b32 	%r<8>;
	.reg .b64 	%rd<11>;

	ld.param.u64 	%rd1, [_Z6vecAddPiS_S__param_0];
	ld.param.u64 	%rd2, [_Z6vecAddPiS_S__param_1];
	ld.param.u64 	%rd3, [_Z6vecAddPiS_S__param_2];
	mov.u32 	%r2, %ctaid.x;
	mov.u32 	%r3, %ntid.x;
	mov.u32 	%r4, %tid.x;
	mad.lo.s32 	%r1, %r2, %r3, %r4;
	setp.gt.s32 	%p1, %r1, 2046;
	@%p1 bra 	$L__BB0_2;
	cvta.to.global.u64 	%rd4, %rd1;
	cvta.to.global.u64 	%rd5, %rd2;
	cvta.to.global.u64 	%rd6, %rd3;
	mul.wide.s32 	%rd7, %r1, 4;
	add.s64 	%rd8, %rd4, %rd7;
	ld.global.u32 	%r5, [%rd8];
	add.s64 	%rd9, %rd5, %rd7;
	ld.global.u32 	%r6, [%rd9];
	add.s32 	%r7, %r6, %r5;
	add.s64 	%rd10, %rd6, %rd7;
	st.global.u32 	[%rd10], %r7;
$L__BB0_2:
	ret;

}


// ===== COMPILED SASS (sm_100) =====

	.target	sm_100

	.elftype	@"ET_EXEC"


//--------------------- .note.nv.tkinfo           --------------------------
	.section	.note.nv.tkinfo,"",@"SHT_NOTE"
	.sectionflags	@"SHF_NOTE_NV_TKINFO"
	.tkinfo
        /*0018*/ 	.word	0x00000002
        /*0030*/ 	.string	""
        /*0030*/ 	.string	"ptxas"
        /*0030*/ 	.string	"Cuda compilation tools, release 13.0, V13.0.88"
        /*0030*/ 	.string	"Build cuda_13.0.r13.0/compiler.36424714_0"
        /*0030*/ 	.string	"-arch sm_100 -m 64 "



//--------------------- .note.nv.cuinfo           --------------------------
	.section	.note.nv.cuinfo,"",@"SHT_NOTE"
	.sectionflags	@"SHF_NOTE_NV_CUINFO"
        /*0018*/ 	.short	0x0002
        /*001a*/ 	.short	0x0064
        /*001c*/ 	.short	0x0082
	.zero		2


//--------------------- .nv.info                  --------------------------
	.section	.nv.info,"",@"SHT_CUDA_INFO"
	.align	4


	//----- nvinfo : EIATTR_REGCOUNT
	.align		4
        /*0000*/ 	.byte	0x04, 0x2f
        /*0002*/ 	.short	(.L_1 - .L_0)
	.align		4
.L_0:
        /*0004*/ 	.word	index@(_Z6vecAddPiS_S_)
        /*0008*/ 	.word	0x0000000c


	//----- nvinfo : EIATTR_FRAME_SIZE
	.align		4
.L_1:
        /*000c*/ 	.byte	0x04, 0x11
        /*000e*/ 	.short	(.L_3 - .L_2)
	.align		4
.L_2:
        /*0010*/ 	.word	index@(_Z6vecAddPiS_S_)
        /*0014*/ 	.word	0x00000000


	//----- nvinfo : EIATTR_MIN_STACK_SIZE
	.align		4
.L_3:
        /*0018*/ 	.byte	0x04, 0x12
        /*001a*/ 	.short	(.L_5 - .L_4)
	.align		4
.L_4:
        /*001c*/ 	.word	index@(_Z6vecAddPiS_S_)
        /*0020*/ 	.word	0x00000000
.L_5:


//--------------------- .nv.compat                --------------------------
	.section	.nv.compat,"",@"SHT_CUDA_COMPAT_INFO"
	.align	4
        /*0000*/ 	.byte	0x02, 0x09, 0x00, 0x00, 0x02, 0x02, 0x01, 0x00, 0x02, 0x05, 0x05, 0x00, 0x03, 0x07, 0x01, 0x01
        /*0010*/ 	.byte	0x02, 0x03, 0x00, 0x00, 0x02, 0x06, 0x01, 0x00, 0x04, 0x0b, 0x08, 0x00, 0x09, 0x00, 0x00, 0x00
        /*0020*/ 	.byte	0x00, 0x00, 0x00, 0x00


//--------------------- .nv.info._Z6vecAddPiS_S_  --------------------------
	.section	.nv.info._Z6vecAddPiS_S_,"",@"SHT_CUDA_INFO"
	.sectionflags	@""
	.align	4


	//----- nvinfo : EIATTR_CUDA_API_VERSION
	.align		4
        /*0000*/ 	.byte	0x04, 0x37
        /*0002*/ 	.short	(.L_7 - .L_6)
.L_6:
        /*0004*/ 	.word	0x00000082


	//----- nvinfo : EIATTR_KPARAM_INFO
	.align		4
.L_7:
        /*0008*/ 	.byte	0x04, 0x17
        /*000a*/ 	.short	(.L_9 - .L_8)
.L_8:
        /*000c*/ 	.word	0x00000000
        /*0010*/ 	.short	0x0002
        /*0012*/ 	.short	0x0010
        /*0014*/ 	.byte	0x00, 0xf5, 0x21, 0x00


	//----- nvinfo : EIATTR_KPARAM_INFO
	.align		4
.L_9:
        /*0018*/ 	.byte	0x04, 0x17
        /*001a*/ 	.short	(.L_11 - .L_10)
.L_10:
        /*001c*/ 	.word	0x00000000
        /*0020*/ 	.short	0x0001
        /*0022*/ 	.short	0x0008
        /*0024*/ 	.byte	0x00, 0xf5, 0x21, 0x00


	//----- nvinfo : EIATTR_KPARAM_INFO
	.align		4
.L_11:
        /*0028*/ 	.byte	0x04, 0x17
        /*002a*/ 	.short	(.L_13 - .L_12)
.L_12:
        /*002c*/ 	.word	0x00000000
        /*0030*/ 	.short	0x0000
        /*0032*/ 	.short	0x0000
        /*0034*/ 	.byte	0x00, 0xf5, 0x21, 0x00


	//----- nvinfo : EIATTR_SPARSE_MMA_MASK
	.align		4
.L_13:
        /*0038*/ 	.byte	0x03, 0x50
        /*003a*/ 	.short	0x0000


	//----- nvinfo : EIATTR_MAXREG_COUNT
	.align		4
        /*003c*/ 	.byte	0x03, 0x1b
        /*003e*/ 	.short	0x00ff


	//----- nvinfo : EIATTR_MERCURY_ISA_VERSION
	.align		4
        /*0040*/ 	.byte	0x03, 0x5f
        /*0042*/ 	.short	0x0101


	//----- nvinfo : EIATTR_VRC_CTA_INIT_COUNT
	.align		4
        /*0044*/ 	.byte	0x02, 0x4a
	.zero		1
	.zero		1


	//----- nvinfo : EIATTR_EXIT_INSTR_OFFSETS
	.align		4
        /*0048*/ 	.byte	0x04, 0x1c
        /*004a*/ 	.short	(.L_15 - .L_14)


	//   ....[0]....
.L_14:
        /*004c*/ 	.word	0x00000060


	//   ....[1]....
        /*0050*/ 	.word	0x00000120


	//----- nvinfo : EIATTR_CBANK_PARAM_SIZE
	.align		4
.L_15:
        /*0054*/ 	.byte	0x03, 0x19
        /*0056*/ 	.short	0x0018


	//----- nvinfo : EIATTR_PARAM_CBANK
	.align		4
        /*0058*/ 	.byte	0x04, 0x0a
        /*005a*/ 	.short	(.L_17 - .L_16)
	.align		4
.L_16:
        /*005c*/ 	.word	index@(.nv.constant0._Z6vecAddPiS_S_)
        /*0060*/ 	.short	0x0380
        /*0062*/ 	.short	0x0018


	//----- nvinfo : EIATTR_SW_WAR
	.align		4
.L_17:
        /*0064*/ 	.byte	0x04, 0x36
        /*0066*/ 	.short	(.L_19 - .L_18)
.L_18:
        /*0068*/ 	.word	0x00000008
.L_19:


//--------------------- .nv.callgraph             --------------------------
	.section	.nv.callgraph,"",@"SHT_CUDA_CALLGRAPH"
	.align	4
	.sectionentsize	8
	.align		4
        /*0000*/ 	.word	0x00000000
	.align		4
        /*0004*/ 	.word	0xffffffff
	.align		4
        /*0008*/ 	.word	0x00000000
	.align		4
        /*000c*/ 	.word	0xfffffffe
	.align		4
        /*0010*/ 	.word	0x00000000
	.align		4
        /*0014*/ 	.word	0xfffffffd
	.align		4
        /*0018*/ 	.word	0x00000000
	.align		4
        /*001c*/ 	.word	0xfffffffc


//--------------------- .text._Z6vecAddPiS_S_     --------------------------
	.section	.text._Z6vecAddPiS_S_,"ax",@progbits
	.align	128
        .global         _Z6vecAddPiS_S_
        .type           _Z6vecAddPiS_S_,@function
        .size           _Z6vecAddPiS_S_,(.L_x_1 - _Z6vecAddPiS_S_)
        .other          _Z6vecAddPiS_S_,@"STO_CUDA_ENTRY STV_DEFAULT"
_Z6vecAddPiS_S_:
.text._Z6vecAddPiS_S_:
[----:B------:R-:W-:Y:S01]  /*0000*/  LDC R1, c[0x0][0x37c] ;  /* 0x0000df00ff017b82 */ /* 0x000fe20000000800 */
[----:B------:R-:W0:Y:S07]  /*0010*/  S2R R0, SR_TID.X ;  /* 0x0000000000007919 */ /* 0x000e2e0000002100 */
[----:B------:R-:W0:Y:S08]  /*0020*/  S2UR UR4, SR_CTAID.X ;  /* 0x00000000000479c3 */ /* 0x000e300000002500 */
[----:B------:R-:W0:Y:S02]  /*0030*/  LDC R9, c[0x0][0x360] ;  /* 0x0000d800ff097b82 */ /* 0x000e240000000800 */
[----:B0-----:R-:W-:-:S05]  /*0040*/  IMAD R9, R9, UR4, R0 ;  /* 0x0000000409097c24 */ /* 0x001fca000f8e0200 */
[----:B------:R-:W-:-:S13]  /*0050*/  ISETP.GT.AND P0, PT, R9, 0x7fe, PT ;  /* 0x000007fe0900780c */ /* 0x000fda0003f04270 */
[----:B------:R-:W-:Y:S05]  /*0060*/  @P0 EXIT ;  /* 0x000000000000094d */ /* 0x000fea0003800000 */
[----:B------:R-:W0:Y:S01]  /*0070*/  LDC.64 R2, c[0x0][0x380] ;  /* 0x0000e000ff027b82 */ /* 0x000e220000000a00 */
[----:B------:R-:W1:Y:S07]  /*0080*/  LDCU.64 UR4, c[0x0][0x358] ;  /* 0x00006b00ff0477ac */ /* 0x000e6e0008000a00 */
[----:B------:R-:W2:Y:S08]  /*0090*/  LDC.64 R4, c[0x0][0x388] ;  /* 0x0000e200ff047b82 */ /* 0x000eb00000000a00 */
[----:B------:R-:W3:Y:S01]  /*00a0*/  LDC.64 R6, c[0x0][0x390] ;  /* 0x0000e400ff067b82 */ /* 0x000ee20000000a00 */
[----:B0-----:R-:W-:-:S06]  /*00b0*/  IMAD.WIDE R2, R9, 0x4, R2 ;  /* 0x0000000409027825 */ /* 0x001fcc00078e0202 */
[----:B-1----:R-:W4:Y:S01]  /*00c0*/  LDG.E R2, desc[UR4][R2.64] ;  /* 0x0000000402027981 */ /* 0x002f22000c1e1900 */
[----:B--2---:R-:W-:-:S06]  /*00d0*/  IMAD.WIDE R4, R9, 0x4, R4 ;  /* 0x0000000409047825 */ /* 0x004fcc00078e0204 */
[----:B------:R-:W4:Y:S01]  /*00e0*/  LDG.E R5, desc[UR4][R4.64] ;  /* 0x0000000404057981 */ /* 0x000f22000c1e1900 */
[----:B---3--:R-:W-:Y:S01]  /*00f0*/  IMAD.WIDE R6, R9, 0x4, R6 ;  /* 0x0000000409067825 */ /* 0x008fe200078e0206 */
[----:B----4-:R-:W-:-:S05]  /*0100*/  IADD3 R9, PT, PT, R2, R5, RZ ;  /* 0x0000000502097210 */ /* 0x010fca0007ffe0ff */
[----:B------:R-:W-:Y:S01]  /*0110*/  STG.E desc[UR4][R6.64], R9 ;  /* 0x0000000906007986 */ /* 0x000fe2000c101904 */
[----:B------:R-:W-:Y:S05]  /*0120*/  EXIT ;  /* 0x000000000000794d */ /* 0x000fea0003800000 */
.L_x_0:
[----:B------:R-:W-:-:S00]  /*0130*/  BRA `(.L_x_0) ;  /* 0xfffffffc00fc7947 */ /* 0x000fc0000383ffff */
[----:B------:R-:W-:-:S00]  /*0140*/  NOP ;  /* 0x0000000000007918 */ /* 0x000fc00000000000 */
        /* <DEDUP_REMOVED lines=11> */
.L_x_1:


//--------------------- .nv.shared.reserved.0     --------------------------
	.section	.nv.shared.reserved.0,"aw",@nobits
	.weak		__nv_reservedSMEM_offset_0_alias
	.size		__nv_reservedSMEM_offset_0_alias, 0, 64
	.other		__nv_reservedSMEM_offset_0_alias,@"STO_CUDA_RESERVED_SHARED STV_DEFAULT"
__nv_reservedSMEM_offset_0_alias:
	.zero		0
	.zero		64


//--------------------- .nv.constant0._Z6vecAddPiS_S_ --------------------------
	.section	.nv.constant0._Z6vecAddPiS_S_,"a",@progbits
	.sectionflags	@""
	.align	4
.nv.constant0._Z6vecAddPiS_S_:
	.zero		920


//--------------------- SYMBOLS --------------------------

	.type		.nv.reservedSmem.offset0,@object
	.size		.nv.reservedSmem.offset0,0x4
